	.headerflags	@"EF_CUDA_TEXMODE_UNIFIED EF_CUDA_64BIT_ADDRESS EF_CUDA_ACCELERATORS EF_CUDA_SM90 EF_CUDA_VIRTUAL_SM(EF_CUDA_SM90)"
	.elftype	@"ET_EXEC"


//--------------------- .nv.info                  --------------------------
	.section	.nv.info,"",@"SHT_CUDA_INFO"
	.align	4


	//----- nvinfo : EIATTR_REGCOUNT
	.align		4
        /*0000*/ 	.byte	0x04, 0x2f
        /*0002*/ 	.short	(.L_1 - .L_0)
	.align		4
.L_0:
        /*0004*/ 	.word	index@(triton_mm)
        /*0008*/ 	.word	0x00000028


	//----- nvinfo : EIATTR_MIN_STACK_SIZE
	.align		4
.L_1:
        /*000c*/ 	.byte	0x04, 0x12
        /*000e*/ 	.short	(.L_3 - .L_2)
	.align		4
.L_2:
        /*0010*/ 	.word	index@(triton_mm)
        /*0014*/ 	.word	0x00000000


	//----- nvinfo : EIATTR_FRAME_SIZE
	.align		4
.L_3:
        /*0018*/ 	.byte	0x04, 0x11
        /*001a*/ 	.short	(.L_5 - .L_4)
	.align		4
.L_4:
        /*001c*/ 	.word	index@(triton_mm)
        /*0020*/ 	.word	0x00000000


	//----- nvinfo : EIATTR_MIN_STACK_SIZE
	.align		4
.L_5:
        /*0024*/ 	.byte	0x04, 0x12
        /*0026*/ 	.short	(.L_7 - .L_6)
	.align		4
.L_6:
        /*0028*/ 	.word	index@(triton_mm)
        /*002c*/ 	.word	0x00000000
.L_7:


//--------------------- .nv.info.triton_mm        --------------------------
	.section	.nv.info.triton_mm,"",@"SHT_CUDA_INFO"
	.sectionflags	@""
	.align	4


	//----- nvinfo : EIATTR_CUDA_API_VERSION
	.align		4
        /*0000*/ 	.byte	0x04, 0x37
        /*0002*/ 	.short	(.L_9 - .L_8)
.L_8:
        /*0004*/ 	.word	0x0000007c


	//----- nvinfo : EIATTR_KPARAM_INFO
	.align		4
.L_9:
        /*0008*/ 	.byte	0x04, 0x17
        /*000a*/ 	.short	(.L_11 - .L_10)
.L_10:
        /*000c*/ 	.word	0x00000000
        /*0010*/ 	.short	0x0002
        /*0012*/ 	.short	0x0010
        /*0014*/ 	.byte	0x00, 0xf0, 0x21, 0x00


	//----- nvinfo : EIATTR_KPARAM_INFO
	.align		4
.L_11:
        /*0018*/ 	.byte	0x04, 0x17
        /*001a*/ 	.short	(.L_13 - .L_12)
.L_12:
        /*001c*/ 	.word	0x00000000
        /*0020*/ 	.short	0x0001
        /*0022*/ 	.short	0x0008
        /*0024*/ 	.byte	0x00, 0xf0, 0x21, 0x00


	//----- nvinfo : EIATTR_KPARAM_INFO
	.align		4
.L_13:
        /*0028*/ 	.byte	0x04, 0x17
        /*002a*/ 	.short	(.L_15 - .L_14)
.L_14:
        /*002c*/ 	.word	0x00000000
        /*0030*/ 	.short	0x0000
        /*0032*/ 	.short	0x0000
        /*0034*/ 	.byte	0x00, 0xf0, 0x21, 0x00


	//----- nvinfo : EIATTR_SPARSE_MMA_MASK
	.align		4
.L_15:
        /*0038*/ 	.byte	0x03, 0x50
        /*003a*/ 	.short	0x0000


	//----- nvinfo : EIATTR_MAXREG_COUNT
	.align		4
        /*003c*/ 	.byte	0x03, 0x1b
        /*003e*/ 	.short	0x00ff


	//----- nvinfo : EIATTR_EXIT_INSTR_OFFSETS
	.align		4
        /*0040*/ 	.byte	0x04, 0x1c
        /*0042*/ 	.short	(.L_17 - .L_16)


	//   ....[0]....
.L_16:
        /*0044*/ 	.word	0x00001bb0


	//   ....[1]....
        /*0048*/ 	.word	0x00001c00


	//----- nvinfo : EIATTR_MAX_THREADS
	.align		4
.L_17:
        /*004c*/ 	.byte	0x04, 0x05
        /*004e*/ 	.short	(.L_19 - .L_18)
.L_18:
        /*0050*/ 	.word	0x00000080
        /*0054*/ 	.word	0x00000001
        /*0058*/ 	.word	0x00000001


	//----- nvinfo : EIATTR_CBANK_PARAM_SIZE
	.align		4
.L_19:
        /*005c*/ 	.byte	0x03, 0x19
        /*005e*/ 	.short	0x0018


	//----- nvinfo : EIATTR_PARAM_CBANK
	.align		4
        /*0060*/ 	.byte	0x04, 0x0a
        /*0062*/ 	.short	(.L_21 - .L_20)
	.align		4
.L_20:
        /*0064*/ 	.word	index@(.nv.constant0.triton_mm)
        /*0068*/ 	.short	0x0210
        /*006a*/ 	.short	0x0018


	//----- nvinfo : EIATTR_SW_WAR
	.align		4
.L_21:
        /*006c*/ 	.byte	0x04, 0x36
        /*006e*/ 	.short	(.L_23 - .L_22)
.L_22:
        /*0070*/ 	.word	0x00000008
.L_23:


//--------------------- .nv.callgraph             --------------------------
	.section	.nv.callgraph,"",@"SHT_CUDA_CALLGRAPH"
	.align	4
	.sectionentsize	8
	.align		4
        /*0000*/ 	.word	0x00000000
	.align		4
        /*0004*/ 	.word	0xffffffff
	.align		4
        /*0008*/ 	.word	0x00000000
	.align		4
        /*000c*/ 	.word	0xfffffffe
	.align		4
        /*0010*/ 	.word	0x00000000
	.align		4
        /*0014*/ 	.word	0xfffffffd
	.align		4
        /*0018*/ 	.word	0x00000000
	.align		4
        /*001c*/ 	.word	0xfffffffc


//--------------------- .text.triton_mm           --------------------------
	.section	.text.triton_mm,"ax",@progbits
	.sectionflags	@"SHF_BARRIERS=1"
	.align	128
        .global         triton_mm
        .type           triton_mm,@function
        .size           triton_mm,(.L_x_2 - triton_mm)
        .other          triton_mm,@"STO_CUDA_ENTRY STV_DEFAULT"
triton_mm:
.text.triton_mm:
[----:B------:R-:W1:Y:S02]  /*0000*/  LDC R1, c[0x0][0x28] ;  /* 0x00000a00ff017b82 */ /* 0x000e640000000800 */
[----:B------:R-:W2:Y:S01]  /*0010*/  S2UR UR18, SR_CTAID.X ;  /* 0x00000000001279c3 */ /* 0x000ea20000002500 */
[----:B------:R-:W-:Y:S01]  /*0020*/  ULDC.64 UR16, c[0x0][0x208] ;  /* 0x0000820000107ab9 */ /* 0x000fe20000000a00 */
[----:B------:R-:W-:-:S06]  /*0030*/  UMOV UR13, 0xffffffe0 ;  /* 0xffffffe0000d7882 */ /* 0x000fcc0000000000 */
[----:B------:R-:W3:Y:S01]  /*0040*/  LDC.64 R6, c[0x0][0x218] ;  /* 0x00008600ff067b82 */ /* 0x000ee20000000a00 */
[----:B--2---:R-:W-:-:S04]  /*0050*/  UIMAD.WIDE UR4, UR18, 0x38e38e39, URZ ;  /* 0x38e38e39120478a5 */ /* 0x004fc8000f8e023f */
[----:B------:R-:W-:-:S03]  /*0060*/  USHF.R.U32.HI UR6, URZ, 0x1f, UR5 ;  /* 0x0000001f3f067899 */ /* 0x000fc60008011605 */
[----:B------:R-:W-:Y:S01]  /*0070*/  UMOV UR4, 0x1 ;  /* 0x0000000100047882 */ /* 0x000fe20000000000 */
[----:B------:R-:W-:-:S04]  /*0080*/  ULEA.HI.SX32 UR6, UR5, UR6, 0x17 ;  /* 0x0000000605067291 */ /* 0x000fc8000f8fba3f */
[----:B------:R-:W-:Y:S02]  /*0090*/  UIMAD UR4, UR6, -0x8, UR4 ;  /* 0xfffffff8060478a4 */ /* 0x000fe4000f8e0204 */
[----:B------:R-:W-:Y:S02]  /*00a0*/  UIMAD UR11, UR6, -0x900, UR18 ;  /* 0xfffff700060b78a4 */ /* 0x000fe4000f8e0212 */
[----:B------:R-:W-:-:S04]  /*00b0*/  UISETP.LT.AND UP0, UPT, UR4, 0x8, UPT ;  /* 0x000000080400788c */ /* 0x000fc8000bf01270 */
[----:B------:R-:W-:Y:S01]  /*00c0*/  USEL UR10, UR4, 0x8, UP0 ;  /* 0x00000008040a7887 */ /* 0x000fe20008000000 */
[----:B------:R-:W-:Y:S02]  /*00d0*/  IMAD.U32 R4, RZ, RZ, UR11 ;  /* 0x0000000bff047e24 */ /* 0x000fe4000f8e00ff */
[----:B------:R-:W-:Y:S01]  /*00e0*/  UMOV UR4, URZ ;  /* 0x0000003f00047c82 */ /* 0x000fe20008000000 */
[----:B------:R-:W-:Y:S02]  /*00f0*/  ULOP3.LUT UR11, UR11, UR10, URZ, 0x3c, !UPT ;  /* 0x0000000a0b0b7292 */ /* 0x000fe4000f8e3c3f */
[----:B------:R-:W-:Y:S01]  /*0100*/  IMAD.U32 R3, RZ, RZ, UR10 ;  /* 0x0000000aff037e24 */ /* 0x000fe2000f8e00ff */
[----:B------:R-:W-:-:S04]  /*0110*/  IABS R4, R4 ;  /* 0x0000000400047213 */ /* 0x000fc80000000000 */
[-C--:B------:R-:W-:Y:S02]  /*0120*/  IABS R0, R3.reuse ;  /* 0x0000000300007213 */ /* 0x080fe40000000000 */
[----:B------:R-:W-:Y:S02]  /*0130*/  IABS R3, R3 ;  /* 0x0000000300037213 */ /* 0x000fe40000000000 */
[----:B------:R-:W-:Y:S02]  /*0140*/  R2UR UR19, R0 ;  /* 0x00000000001372ca */ /* 0x000fe400000e0000 */
[----:B------:R-:W-:Y:S02]  /*0150*/  R2UR UR12, R4 ;  /* 0x00000000040c72ca */ /* 0x000fe400000e0000 */
[----:B------:R-:W2:Y:S09]  /*0160*/  LDC.64 R4, c[0x0][0x210] ;  /* 0x00008400ff047b82 */ /* 0x000eb20000000a00 */
[----:B------:R-:W4:Y:S08]  /*0170*/  I2F.RP R0, UR19 ;  /* 0x0000001300007d06 */ /* 0x000f300008209400 */
[----:B----4-:R-:W4:Y:S02]  /*0180*/  MUFU.RCP R0, R0 ;  /* 0x0000000000007308 */ /* 0x010f240000001000 */
[----:B----4-:R-:W-:-:S02]  /*0190*/  VIADD R2, R0, 0xffffffe ;  /* 0x0ffffffe00027836 */ /* 0x010fc40000000000 */
[----:B------:R-:W-:-:S04]  /*01a0*/  IMAD.MOV R0, RZ, RZ, -R3 ;  /* 0x000000ffff007224 */ /* 0x000fc800078e0a03 */
[----:B------:R-:W4:Y:S02]  /*01b0*/  F2I.FTZ.U32.TRUNC.NTZ R2, R2 ;  /* 0x0000000200027305 */ /* 0x000f24000021f000 */
[----:B----4-:R-:W-:-:S13]  /*01c0*/  R2UR UR5, R2 ;  /* 0x00000000020572ca */ /* 0x010fda00000e0000 */
[----:B------:R-:W-:-:S04]  /*01d0*/  UIADD3 UR8, URZ, -UR5, URZ ;  /* 0x800000053f087290 */ /* 0x000fc8000fffe03f */
[----:B------:R-:W-:-:S04]  /*01e0*/  UIMAD UR8, UR8, UR19, URZ ;  /* 0x00000013080872a4 */ /* 0x000fc8000f8e023f */
[----:B------:R-:W-:Y:S01]  /*01f0*/  UIMAD.WIDE.U32 UR8, UR5, UR8, UR4 ;  /* 0x00000008050872a5 */ /* 0x000fe2000f8e0004 */
[----:B------:R-:W-:Y:S02]  /*0200*/  R2UR UR5, R0 ;  /* 0x00000000000572ca */ /* 0x000fe400000e0000 */
[----:B------:R-:W4:Y:S04]  /*0210*/  S2R R0, SR_TID.X ;  /* 0x0000000000007919 */ /* 0x000f280000002100 */
[----:B------:R-:W-:Y:S02]  /*0220*/  UMOV UR7, UR9 ;  /* 0x0000000900077c82 */ /* 0x000fe40008000000 */
[----:B------:R-:W-:Y:S02]  /*0230*/  UIMAD.WIDE.U32 UR8, UR7, UR12, URZ ;  /* 0x0000000c070872a5 */ /* 0x000fe4000f8e003f */
[----:B------:R-:W-:-:S03]  /*0240*/  ULOP3.LUT UR8, URZ, UR10, URZ, 0x33, !UPT ;  /* 0x0000000a3f087292 */ /* 0x000fc6000f8e333f */
[----:B------:R-:W-:-:S03]  /*0250*/  UIMAD UR4, UR9, UR5, UR12 ;  /* 0x00000005090472a4 */ /* 0x000fc6000f8e020c */
[----:B------:R-:W-:Y:S01]  /*0260*/  UMOV UR12, 0x1 ;  /* 0x00000001000c7882 */ /* 0x000fe20000000000 */
[----:B------:R-:W-:-:S11]  /*0270*/  UISETP.GT.U32.AND UP1, UPT, UR19, UR4, UPT ;  /* 0x000000041300728c */ /* 0x000fd6000bf24070 */
[----:B------:R-:W-:Y:S02]  /*0280*/  @!UP1 UIADD3 UR4, UR4, -UR19, URZ ;  /* 0x8000001304049290 */ /* 0x000fe4000fffe03f */
[----:B------:R-:W-:Y:S02]  /*0290*/  @!UP1 UIADD3 UR9, UR9, 0x1, URZ ;  /* 0x0000000109099890 */ /* 0x000fe4000fffe03f */
[----:B------:R-:W-:Y:S02]  /*02a0*/  UISETP.GE.U32.AND UP0, UPT, UR4, UR19, UPT ;  /* 0x000000130400728c */ /* 0x000fe4000bf06070 */
[----:B------:R-:W-:Y:S01]  /*02b0*/  UISETP.GE.AND UP1, UPT, UR11, URZ, UPT ;  /* 0x0000003f0b00728c */ /* 0x000fe2000bf26270 */
[--C-:B----4-:R-:W-:Y:S02]  /*02c0*/  SHF.R.U32.HI R26, RZ, 0x2, R0.reuse ;  /* 0x00000002ff1a7819 */ /* 0x110fe40000011600 */
[----:B------:R-:W-:Y:S02]  /*02d0*/  SHF.R.U32.HI R21, RZ, 0x5, R0 ;  /* 0x00000005ff157819 */ /* 0x000fe40000011600 */
[----:B------:R-:W-:Y:S01]  /*02e0*/  SGXT.U32 R26, R26, 0x5 ;  /* 0x000000051a1a781a */ /* 0x000fe20000000000 */
[----:B------:R-:W4:Y:S01]  /*02f0*/  S2UR UR4, SR_CgaCtaId ;  /* 0x00000000000479c3 */ /* 0x000f220000008800 */
[----:B------:R-:W-:-:S02]  /*0300*/  SGXT.U32 R21, R21, 0x2 ;  /* 0x000000021515781a */ /* 0x000fc40000000000 */
[----:B------:R-:W-:Y:S01]  /*0310*/  @UP0 UIADD3 UR9, UR9, 0x1, URZ ;  /* 0x0000000109090890 */ /* 0x000fe2000fffe03f */
[----:B------:R-:W-:Y:S01]  /*0320*/  LOP3.LUT R25, R26, 0x20, RZ, 0xfc, !PT ;  /* 0x000000201a197812 */ /* 0x000fe200078efcff */
[----:B------:R-:W-:Y:S01]  /*0330*/  UISETP.NE.AND UP0, UPT, UR10, URZ, UPT ;  /* 0x0000003f0a00728c */ /* 0x000fe2000bf05270 */
[--C-:B------:R-:W-:Y:S01]  /*0340*/  SHF.R.U32.HI R14, RZ, 0x1, R0.reuse ;  /* 0x00000001ff0e7819 */ /* 0x100fe20000011600 */
[----:B------:R-:W-:Y:S01]  /*0350*/  @!UP1 UIADD3 UR9, -UR9, URZ, URZ ;  /* 0x0000003f09099290 */ /* 0x000fe2000fffe13f */
[----:B------:R-:W-:Y:S01]  /*0360*/  LOP3.LUT R24, R0, 0x7, RZ, 0xc0, !PT ;  /* 0x0000000700187812 */ /* 0x000fe200078ec0ff */
[----:B------:R-:W-:Y:S01]  /*0370*/  UMOV UR10, 0x400 ;  /* 0x00000400000a7882 */ /* 0x000fe20000000000 */
[----:B------:R-:W-:Y:S01]  /*0380*/  SHF.R.U32.HI R23, RZ, 0x3, R0 ;  /* 0x00000003ff177819 */ /* 0x000fe20000011600 */
[----:B------:R-:W-:-:S03]  /*0390*/  USEL UR9, UR8, UR9, !UP0 ;  /* 0x0000000908097287 */ /* 0x000fc6000c000000 */
[----:B------:R-:W-:Y:S01]  /*03a0*/  SGXT.U32 R23, R23, 0x2 ;  /* 0x000000021717781a */ /* 0x000fe20000000000 */
[----:B------:R-:W-:-:S06]  /*03b0*/  USHF.L.U32 UR9, UR9, 0x6, URZ ;  /* 0x0000000609097899 */ /* 0x000fcc000800063f */
[----:B------:R-:W-:Y:S01]  /*03c0*/  IMAD.U32 R3, RZ, RZ, UR9 ;  /* 0x00000009ff037e24 */ /* 0x000fe2000f8e00ff */
[----:B------:R-:W-:Y:S01]  /*03d0*/  LOP3.LUT R2, R26, UR9, RZ, 0xfc, !PT ;  /* 0x000000091a027c12 */ /* 0x000fe2000f8efcff */
[----:B----4-:R-:W-:-:S03]  /*03e0*/  UPRMT UR10, UR4, 0x654, UR10 ;  /* 0x00000654040a7896 */ /* 0x010fc6000800000a */
[----:B------:R-:W-:Y:S01]  /*03f0*/  LOP3.LUT R8, R3, 0x20, R26, 0xfe, !PT ;  /* 0x0000002003087812 */ /* 0x000fe200078efe1a */
[----:B------:R-:W-:Y:S01]  /*0400*/  IMAD.HI R9, R2, 0x38e38e39, RZ ;  /* 0x38e38e3902097827 */ /* 0x000fe200078e02ff */
[----:B------:R-:W-:Y:S01]  /*0410*/  UIADD3 UR11, UR10, 0x800, URZ ;  /* 0x000008000a0b7890 */ /* 0x000fe2000fffe03f */
[----:B------:R-:W-:Y:S02]  /*0420*/  UMOV UR4, URZ ;  /* 0x0000003f00047c82 */ /* 0x000fe40008000000 */
[----:B------:R-:W-:Y:S01]  /*0430*/  IMAD.SHL.U32 R3, R0, 0x8, RZ ;  /* 0x0000000800037824 */ /* 0x000fe200078e00ff */
[----:B------:R-:W-:Y:S01]  /*0440*/  SHF.R.U32.HI R10, RZ, 0x1f, R9 ;  /* 0x0000001fff0a7819 */ /* 0x000fe20000011609 */
[----:B------:R-:W-:Y:S01]  /*0450*/  IMAD.HI R11, R8, 0x38e38e39, RZ ;  /* 0x38e38e39080b7827 */ /* 0x000fe200078e02ff */
[----:B------:R-:W-:Y:S01]  /*0460*/  UMOV UR15, UR10 ;  /* 0x0000000a000f7c82 */ /* 0x000fe20008000000 */
[----:B------:R-:W-:Y:S01]  /*0470*/  UMOV UR14, UR11 ;  /* 0x0000000b000e7c82 */ /* 0x000fe20008000000 */
[----:B------:R-:W-:-:S02]  /*0480*/  LOP3.LUT R13, R3, 0x18, R0, 0x48, !PT ;  /* 0x00000018030d7812 */ /* 0x000fc400078e4800 */
[----:B------:R-:W-:Y:S02]  /*0490*/  SHF.R.U32.HI R12, RZ, 0x1f, R11 ;  /* 0x0000001fff0c7819 */ /* 0x000fe4000001160b */
[----:B------:R-:W-:Y:S01]  /*04a0*/  LEA.HI.SX32 R9, R9, R10, 0x14 ;  /* 0x0000000a09097211 */ /* 0x000fe200078fa2ff */
[--C-:B------:R-:W-:Y:S01]  /*04b0*/  IMAD R26, R26, 0x20, R13.reuse ;  /* 0x000000201a1a7824 */ /* 0x100fe200078e020d */
[----:B------:R-:W-:Y:S01]  /*04c0*/  LEA.HI.SX32 R11, R11, R12, 0x14 ;  /* 0x0000000c0b0b7211 */ /* 0x000fe200078fa2ff */
[----:B------:R-:W-:Y:S01]  /*04d0*/  IMAD R25, R25, 0x20, R13 ;  /* 0x0000002019197824 */ /* 0x000fe200078e020d */
[----:B------:R-:W-:Y:S01]  /*04e0*/  SHF.R.U32.HI R13, RZ, 0x1, R0 ;  /* 0x00000001ff0d7819 */ /* 0x000fe20000011600 */
[----:B------:R-:W-:Y:S01]  /*04f0*/  IMAD.SHL.U32 R10, R0, 0x4, RZ ;  /* 0x00000004000a7824 */ /* 0x000fe200078e00ff */
[----:B------:R-:W-:Y:S01]  /*0500*/  LOP3.LUT R3, R3, 0x18, RZ, 0xc0, !PT ;  /* 0x0000001803037812 */ /* 0x000fe200078ec0ff */
[----:B------:R-:W-:Y:S01]  /*0510*/  IMAD R2, R9, -0x4800, R2 ;  /* 0xffffb80009027824 */ /* 0x000fe200078e0202 */
[----:B------:R-:W-:Y:S01]  /*0520*/  SHF.R.U32.HI R9, RZ, 0x3, R0 ;  /* 0x00000003ff097819 */ /* 0x000fe20000011600 */
[----:B------:R-:W-:Y:S01]  /*0530*/  IMAD R8, R11, -0x4800, R8 ;  /* 0xffffb8000b087824 */ /* 0x000fe200078e0208 */
[----:B------:R-:W-:Y:S01]  /*0540*/  LOP3.LUT R13, R10, 0x18, R13, 0x48, !PT ;  /* 0x000000180a0d7812 */ /* 0x000fe200078e480d */
[--C-:B------:R-:W-:Y:S01]  /*0550*/  IMAD R17, R2, 0xc00, R3.reuse ;  /* 0x00000c0002117824 */ /* 0x100fe200078e0203 */
[----:B------:R-:W-:Y:S01]  /*0560*/  SGXT.U32 R11, R9, 0x4 ;  /* 0x00000004090b781a */ /* 0x000fe20000000000 */
[----:B------:R-:W-:Y:S01]  /*0570*/  IMAD R3, R8, 0xc00, R3 ;  /* 0x00000c0008037824 */ /* 0x000fe200078e0203 */
[----:B------:R-:W-:Y:S01]  /*0580*/  LOP3.LUT R12, R13, 0x4, R10, 0xf8, !PT ;  /* 0x000000040d0c7812 */ /* 0x000fe200078ef80a */
[----:B---3--:R-:W-:Y:S01]  /*0590*/  IMAD.WIDE R16, R17, 0x2, R6 ;  /* 0x0000000211107825 */ /* 0x008fe200078e0206 */
[----:B------:R-:W-:-:S02]  /*05a0*/  LOP3.LUT R9, R10, 0x1c, RZ, 0xc0, !PT ;  /* 0x0000001c0a097812 */ /* 0x000fc400078ec0ff */
[----:B------:R-:W-:Y:S01]  /*05b0*/  LEA R13, R26, UR10, 0x1 ;  /* 0x0000000a1a0d7c11 */ /* 0x000fe2000f8e08ff */
[----:B------:R-:W-:Y:S01]  /*05c0*/  IMAD R11, R11, 0x20, R12 ;  /* 0x000000200b0b7824 */ /* 0x000fe200078e020c */
[----:B------:R-:W-:Y:S01]  /*05d0*/  LEA R15, R25, UR10, 0x1 ;  /* 0x0000000a190f7c11 */ /* 0x000fe2000f8e08ff */
[----:B--2---:R-:W-:Y:S01]  /*05e0*/  IMAD.WIDE.U32 R8, R9, 0x2, R4 ;  /* 0x0000000209087825 */ /* 0x004fe200078e0004 */
[----:B------:R-:W-:Y:S02]  /*05f0*/  LOP3.LUT R2, R0, 0x1f, RZ, 0xc0, !PT ;  /* 0x0000001f00027812 */ /* 0x000fe400078ec0ff */
[----:B------:R-:W-:Y:S01]  /*0600*/  LEA R27, R11, UR10, 0x1 ;  /* 0x0000000a0b1b7c11 */ /* 0x000fe2000f8e08ff */
[----:B------:R-:W-:Y:S01]  /*0610*/  IMAD.WIDE R6, R3, 0x2, R6 ;  /* 0x0000000203067825 */ /* 0x000fe200078e0206 */
[----:B------:R-:W-:Y:S02]  /*0620*/  SHF.R.U32.HI R3, RZ, 0x4, R0 ;  /* 0x00000004ff037819 */ /* 0x000fe40000011600 */
[----:B------:R-:W-:Y:S01]  /*0630*/  SHF.R.U32.HI R12, RZ, 0x3, R2 ;  /* 0x00000003ff0c7819 */ /* 0x000fe20000011602 */
[----:B------:R-:W-:Y:S01]  /*0640*/  @!PT LDS RZ, [RZ] ;  /* 0x00000000fffff984 */ /* 0x000fe20000000800 */
[----:B------:R-:W-:Y:S01]  /*0650*/  @!PT LDS RZ, [RZ] ;  /* 0x00000000fffff984 */ /* 0x000fe20000000800 */
[----:B------:R-:W-:Y:S01]  /*0660*/  @!PT LDS RZ, [RZ] ;  /* 0x00000000fffff984 */ /* 0x000fe20000000800 */
[----:B------:R-:W-:Y:S01]  /*0670*/  LDGSTS.E.64 [R27], desc[UR16][R8.64] ;  /* 0x00000000081b7fae */ /* 0x000fe2000b921a50 */
[----:B------:R-:W-:Y:S01]  /*0680*/  SGXT.U32 R3, R3, 0x1 ;  /* 0x000000010303781a */ /* 0x000fe20000000000 */
[----:B------:R-:W-:Y:S01]  /*0690*/  IMAD.SHL.U32 R11, R21, 0x8, RZ ;  /* 0x00000008150b7824 */ /* 0x000fe200078e00ff */
[----:B------:R-:W-:Y:S01]  /*06a0*/  SGXT.U32 R2, R14, 0x2 ;  /* 0x000000020e02781a */ /* 0x000fe20000000000 */
[----:B------:R-:W0:Y:S01]  /*06b0*/  LDGDEPBAR ;  /* 0x00000000000079af */ /* 0x000e220000000000 */
[----:B------:R-:W-:Y:S01]  /*06c0*/  IMAD.WIDE.U32 R4, R24, 0x8, R4 ;  /* 0x0000000818047825 */ /* 0x000fe200078e0004 */
[----:B------:R-:W-:-:S02]  /*06d0*/  IADD3 R30, P1, R16, 0x80, RZ ;  /* 0x00000080101e7810 */ /* 0x000fc40007f3e0ff */
[----:B------:R-:W-:Y:S01]  /*06e0*/  LDGSTS.E.BYPASS.128 [R13+0x800], desc[UR16][R16.64] ;  /* 0x00800000100d7fae */ /* 0x000fe2000b901c50 */
[----:B------:R-:W-:Y:S01]  /*06f0*/  IMAD.SHL.U32 R10, R3, 0x20, RZ ;  /* 0x00000020030a7824 */ /* 0x000fe200078e00ff */
[----:B------:R-:W-:Y:S01]  /*0700*/  IADD3 R32, P0, R6, 0x80, RZ ;  /* 0x0000008006207810 */ /* 0x000fe20007f1e0ff */
[----:B------:R-:W-:Y:S01]  /*0710*/  IMAD.X R31, RZ, RZ, R17, P1 ;  /* 0x000000ffff1f7224 */ /* 0x000fe200008e0611 */
[----:B------:R-:W-:Y:S02]  /*0720*/  LDGSTS.E.BYPASS.128 [R15+0x800], desc[UR16][R6.64] ;  /* 0x00800000060f7fae */ /* 0x000fe4000b901c50 */
[----:B------:R-:W-:Y:S01]  /*0730*/  LOP3.LUT R11, R10, R11, RZ, 0xfc, !PT ;  /* 0x0000000b0a0b7212 */ /* 0x000fe200078efcff */
[----:B------:R-:W-:Y:S01]  /*0740*/  IMAD.X R33, RZ, RZ, R7, P0 ;  /* 0x000000ffff217224 */ /* 0x000fe200000e0607 */
[----:B------:R-:W0:Y:S02]  /*0750*/  LDGDEPBAR ;  /* 0x00000000000079af */ /* 0x000e240000000000 */
[----:B------:R-:W-:Y:S01]  /*0760*/  LOP3.LUT R11, R11, 0x7, R0, 0xf8, !PT ;  /* 0x000000070b0b7812 */ /* 0x000fe200078ef800 */
[----:B------:R-:W-:Y:S04]  /*0770*/  BAR.SYNC.DEFER_BLOCKING 0x0 ;  /* 0x0000000000007b1d */ /* 0x000fe80000010000 */
[----:B------:R-:W-:-:S02]  /*0780*/  IMAD.SHL.U32 R18, R11, 0x20, RZ ;  /* 0x000000200b127824 */ /* 0x000fc400078e00ff */
[----:B------:R-:W-:Y:S01]  /*0790*/  @!PT LDS RZ, [RZ] ;  /* 0x00000000fffff984 */ /* 0x000fe20000000800 */
[----:B------:R-:W-:Y:S01]  /*07a0*/  @!PT LDS RZ, [RZ] ;  /* 0x00000000fffff984 */ /* 0x000fe20000000800 */
[----:B------:R-:W-:Y:S01]  /*07b0*/  @!PT LDS RZ, [RZ] ;  /* 0x00000000fffff984 */ /* 0x000fe20000000800 */
[----:B------:R2:W-:Y:S04]  /*07c0*/  LDGSTS.E.64 [R27+0x400], desc[UR16][R8.64+0x40] ;  /* 0x00400040081b7fae */ /* 0x0005e8000b921a50 */
[----:B------:R-:W0:Y:S04]  /*07d0*/  LDGDEPBAR ;  /* 0x00000000000079af */ /* 0x000e280000000000 */
[----:B------:R3:W-:Y:S04]  /*07e0*/  LDGSTS.E.BYPASS.128 [R13+0x1800], desc[UR16][R16.64+0x40] ;  /* 0x01800040100d7fae */ /* 0x0007e8000b901c50 */
[----:B------:R4:W-:Y:S01]  /*07f0*/  LDGSTS.E.BYPASS.128 [R15+0x1800], desc[UR16][R6.64+0x40] ;  /* 0x01800040060f7fae */ /* 0x0009e2000b901c50 */
[----:B--2---:R-:W-:-:S02]  /*0800*/  SGXT.U32 R9, R12, 0x1 ;  /* 0x000000010c09781a */ /* 0x004fc40000000000 */
[-C--:B------:R-:W-:Y:S01]  /*0810*/  LOP3.LUT R8, R3, R2.reuse, RZ, 0x3c, !PT ;  /* 0x0000000203087212 */ /* 0x080fe200078e3cff */
[----:B------:R-:W0:Y:S01]  /*0820*/  LDGDEPBAR ;  /* 0x00000000000079af */ /* 0x000e220000000000 */
[----:B------:R-:W-:Y:S01]  /*0830*/  LOP3.LUT R3, R2, 0x2, R3, 0x1e, !PT ;  /* 0x0000000202037812 */ /* 0x000fe200078e1e03 */
[C---:B------:R-:W-:Y:S01]  /*0840*/  IMAD R19, R9.reuse, 0x8, R24 ;  /* 0x0000000809137824 */ /* 0x040fe200078e0218 */
[----:B------:R-:W-:Y:S01]  /*0850*/  LOP3.LUT R9, R9, R2, RZ, 0x3c, !PT ;  /* 0x0000000209097212 */ /* 0x000fe200078e3cff */
[----:B------:R-:W-:Y:S01]  /*0860*/  IMAD.SHL.U32 R8, R8, 0x8, RZ ;  /* 0x0000000808087824 */ /* 0x000fe200078e00ff */
[----:B------:R-:W-:Y:S01]  /*0870*/  LOP3.LUT R2, R2, 0x2, R23, 0x1e, !PT ;  /* 0x0000000202027812 */ /* 0x000fe200078e1e17 */
[----:B------:R-:W-:Y:S01]  /*0880*/  IMAD.SHL.U32 R19, R19, 0x20, RZ ;  /* 0x0000002013137824 */ /* 0x000fe200078e00ff */
[----:B---3--:R-:W-:Y:S01]  /*0890*/  CS2R R16, SRZ ;  /* 0x0000000000107805 */ /* 0x008fe2000001ff00 */
[----:B------:R-:W-:Y:S01]  /*08a0*/  IMAD.SHL.U32 R9, R9, 0x8, RZ ;  /* 0x0000000809097824 */ /* 0x000fe200078e00ff */
[----:B----4-:R-:W-:Y:S01]  /*08b0*/  CS2R R6, SRZ ;  /* 0x0000000000067805 */ /* 0x010fe2000001ff00 */
[----:B------:R-:W-:Y:S01]  /*08c0*/  IMAD.SHL.U32 R28, R3, 0x8, RZ ;  /* 0x00000008031c7824 */ /* 0x000fe200078e00ff */
[----:B------:R-:W-:-:S02]  /*08d0*/  LOP3.LUT R22, R19, R8, RZ, 0xfc, !PT ;  /* 0x0000000813167212 */ /* 0x000fc400078efcff */
[----:B------:R-:W-:Y:S02]  /*08e0*/  LOP3.LUT R20, R18, R9, RZ, 0xfc, !PT ;  /* 0x0000000912147212 */ /* 0x000fe400078efcff */
[----:B------:R-:W-:Y:S02]  /*08f0*/  LEA R8, R22, UR10, 0x1 ;  /* 0x0000000a16087c11 */ /* 0x000fe4000f8e08ff */
[----:B------:R-:W-:Y:S02]  /*0900*/  LEA R12, R20, UR10, 0x1 ;  /* 0x0000000a140c7c11 */ /* 0x000fe4000f8e08ff */
[----:B------:R-:W-:Y:S01]  /*0910*/  LOP3.LUT R3, R19, R28, RZ, 0xfc, !PT ;  /* 0x0000001c13037212 */ /* 0x000fe200078efcff */
[----:B------:R-:W-:Y:S01]  /*0920*/  IMAD.SHL.U32 R19, R2, 0x8, RZ ;  /* 0x0000000802137824 */ /* 0x000fe200078e00ff */
[----:B------:R-:W-:Y:S01]  /*0930*/  IADD3 R28, P2, R4, 0x80, RZ ;  /* 0x00000080041c7810 */ /* 0x000fe20007f5e0ff */
[----:B------:R-:W-:-:S04]  /*0940*/  DEPBAR.LE SB0, 0x2 ;  /* 0x000080800000791a */ /* 0x000fc80000000000 */
[----:B------:R-:W-:Y:S01]  /*0950*/  BAR.SYNC.DEFER_BLOCKING 0x0 ;  /* 0x0000000000007b1d */ /* 0x000fe20000010000 */
[----:B------:R-:W-:Y:S01]  /*0960*/  LOP3.LUT R2, R18, R19, RZ, 0xfc, !PT ;  /* 0x0000001312027212 */ /* 0x000fe200078efcff */
[----:B------:R-:W-:Y:S01]  /*0970*/  IMAD.X R29, RZ, RZ, R5, P2 ;  /* 0x000000ffff1d7224 */ /* 0x000fe200010e0605 */
[----:B------:R-:W-:Y:S02]  /*0980*/  CS2R R4, SRZ ;  /* 0x0000000000047805 */ /* 0x000fe4000001ff00 */
[----:B------:R-:W-:Y:S01]  /*0990*/  CS2R R18, SRZ ;  /* 0x0000000000127805 */ /* 0x000fe2000001ff00 */
[----:B------:R-:W2:Y:S04]  /*09a0*/  LDSM.16.M88.4 R8, [R8] ;  /* 0x000000000808783b */ /* 0x000ea80000000200 */
[----:B------:R-:W3:Y:S02]  /*09b0*/  LDSM.16.M88.4 R12, [R12+0x800] ;  /* 0x000800000c0c783b */ /* 0x000ee40000000200 */
.L_x_0:
[----:B-123--:R-:W-:Y:S01]  /*09c0*/  HMMA.16816.F32.BF16 R4, R8, R12, R4 ;  /* 0x0000000c0804723c */ /* 0x00efe20000041804 */
[----:B------:R-:W-:Y:S02]  /*09d0*/  UIADD3 UR12, UR12, 0x1, URZ ;  /* 0x000000010c0c7890 */ /* 0x000fe4000fffe03f */
[----:B------:R-:W-:Y:S02]  /*09e0*/  UIADD3 UR4, UR4, 0x1, URZ ;  /* 0x0000000104047890 */ /* 0x000fe4000fffe03f */
[----:B------:R-:W-:Y:S01]  /*09f0*/  UISETP.GE.AND UP2, UPT, UR12, 0x2, UPT ;  /* 0x000000020c00788c */ /* 0x000fe2000bf46270 */
[----:B------:R-:W-:Y:S01]  /*0a00*/  HMMA.16816.F32.BF16 R8, R8, R14, R16 ;  /* 0x0000000e0808723c */ /* 0x000fe20000041810 */
[----:B------:R-:W-:Y:S02]  /*0a10*/  LEA R12, R3, UR15, 0x1 ;  /* 0x0000000f030c7c11 */ /* 0x000fe4000f8e08ff */
[----:B------:R-:W-:-:S04]  /*0a20*/  USEL UR12, UR12, URZ, !UP2 ;  /* 0x0000003f0c0c7287 */ /* 0x000fc8000d000000 */
[----:B------:R-:W-:Y:S01]  /*0a30*/  LEA R16, R2, UR14, 0x1 ;  /* 0x0000000e02107c11 */ /* 0x000fe2000f8e08ff */
[----:B------:R-:W-:Y:S01]  /*0a40*/  LDSM.16.M88.4 R12, [R12] ;  /* 0x000000000c0c783b */ /* 0x000fe20000000200 */
[----:B------:R-:W-:Y:S01]  /*0a50*/  UIADD3 UR14, UR13, 0x20, URZ ;  /* 0x000000200d0e7890 */ /* 0x000fe2000fffe03f */
[----:B------:R-:W-:-:S03]  /*0a60*/  IMAD.U32 R34, RZ, RZ, UR12 ;  /* 0x0000000cff227e24 */ /* 0x000fc6000f8e00ff */
[----:B------:R-:W1:Y:S01]  /*0a70*/  LDSM.16.M88.4 R16, [R16] ;  /* 0x000000001010783b */ /* 0x000e620000000200 */
[----:B------:R-:W-:Y:S02]  /*0a80*/  UISETP.GE.U32.AND UP1, UPT, UR14, 0xbc0, UPT ;  /* 0x00000bc00e00788c */ /* 0x000fe4000bf26070 */
[----:B------:R-:W-:Y:S02]  /*0a90*/  ULEA UR14, UR12, UR11, 0xc ;  /* 0x0000000b0c0e7291 */ /* 0x000fe4000f8e603f */
[----:B------:R-:W-:Y:S01]  /*0aa0*/  UIADD3 UR12, UR12, 0x1, URZ ;  /* 0x000000010c0c7890 */ /* 0x000fe2000fffe03f */
[----:B------:R-:W-:Y:S01]  /*0ab0*/  BAR.SYNC.DEFER_BLOCKING 0x0 ;  /* 0x0000000000007b1d */ /* 0x000fe20000010000 */
[----:B------:R-:W-:Y:S01]  /*0ac0*/  PLOP3.LUT P0, PT, PT, PT, UP1, 0x80, 0x0 ;  /* 0x000000000000781c */ /* 0x000fe20003f0f018 */
[----:B------:R-:W-:Y:S01]  /*0ad0*/  UISETP.GE.AND UP1, UPT, UR4, 0x2, UPT ;  /* 0x000000020400788c */ /* 0x000fe2000bf26270 */
[----:B------:R-:W-:Y:S01]  /*0ae0*/  LEA R35, R26, UR14, 0x1 ;  /* 0x0000000e1a237c11 */ /* 0x000fe2000f8e08ff */
[----:B------:R-:W-:Y:S01]  /*0af0*/  UISETP.GE.AND UP2, UPT, UR12, 0x2, UPT ;  /* 0x000000020c00788c */ /* 0x000fe2000bf46270 */
[----:B------:R-:W-:Y:S01]  /*0b00*/  LEA R37, R25, UR14, 0x1 ;  /* 0x0000000e19257c11 */ /* 0x000fe2000f8e08ff */
[----:B------:R-:W-:-:S02]  /*0b10*/  USEL UR4, UR4, URZ, !UP1 ;  /* 0x0000003f04047287 */ /* 0x000fc4000c800000 */
[----:B------:R-:W-:Y:S02]  /*0b20*/  USEL UR12, UR12, URZ, !UP2 ;  /* 0x0000003f0c0c7287 */ /* 0x000fe4000d000000 */
[----:B------:R-:W-:Y:S02]  /*0b30*/  ULEA UR14, UR4, UR10, 0xa ;  /* 0x0000000a040e7291 */ /* 0x000fe4000f8e503f */
[----:B------:R-:W-:Y:S02]  /*0b40*/  ULEA UR15, UR4, UR11, 0xc ;  /* 0x0000000b040f7291 */ /* 0x000fe4000f8e603f */
[----:B------:R-:W-:Y:S01]  /*0b50*/  UIADD3 UR4, UR4, 0x1, URZ ;  /* 0x0000000104047890 */ /* 0x000fe2000fffe03f */
[----:B-1----:R-:W-:Y:S06]  /*0b60*/  HMMA.16816.F32.BF16 R4, R12, R16, R4 ;  /* 0x000000100c04723c */ /* 0x002fec0000041804 */
[----:B------:R-:W-:Y:S01]  /*0b70*/  HMMA.16816.F32.BF16 R8, R12, R18, R8 ;  /* 0x000000120c08723c */ /* 0x000fe20000041808 */
[----:B------:R-:W-:Y:S01]  /*0b80*/  IMAD R17, R34, 0x400, R27 ;  /* 0x0000040022117824 */ /* 0x000fe200078e021b */
[----:B------:R-:W-:-:S04]  /*0b90*/  LEA R34, R22, UR14, 0x1 ;  /* 0x0000000e16227c11 */ /* 0x000fc8000f8e08ff */
[----:B------:R-:W-:Y:S01]  /*0ba0*/  @!PT LDS RZ, [RZ] ;  /* 0x00000000fffff984 */ /* 0x000fe20000000800 */
[----:B------:R-:W-:Y:S01]  /*0bb0*/  @!PT LDS RZ, [RZ] ;  /* 0x00000000fffff984 */ /* 0x000fe20000000800 */
[----:B------:R-:W-:Y:S01]  /*0bc0*/  @!PT LDS RZ, [RZ] ;  /* 0x00000000fffff984 */ /* 0x000fe20000000800 */
[----:B------:R-:W-:Y:S04]  /*0bd0*/  LDGSTS.E.64 [R17], desc[UR16][R28.64], !P0 ;  /* 0x000000001c117fae */ /* 0x000fe8000c121a50 */
[----:B------:R-:W0:Y:S04]  /*0be0*/  LDGDEPBAR ;  /* 0x00000000000079af */ /* 0x000e280000000000 */
[----:B------:R1:W-:Y:S04]  /*0bf0*/  LDGSTS.E.BYPASS.128 [R35], desc[UR16][R30.64], !P0 ;  /* 0x000000001e237fae */ /* 0x0003e8000c101c50 */
[----:B------:R2:W-:Y:S04]  /*0c00*/  LDGSTS.E.BYPASS.128 [R37], desc[UR16][R32.64], !P0 ;  /* 0x0000000020257fae */ /* 0x0005e8000c101c50 */
[----:B------:R-:W0:Y:S01]  /*0c10*/  LDGDEPBAR ;  /* 0x00000000000079af */ /* 0x000e220000000000 */
[----:B-1----:R-:W-:Y:S01]  /*0c20*/  LEA R35, R20, UR15, 0x1 ;  /* 0x0000000f14237c11 */ /* 0x002fe2000f8e08ff */
[----:B------:R-:W-:-:S04]  /*0c30*/  DEPBAR.LE SB0, 0x2 ;  /* 0x000080800000791a */ /* 0x000fc80000000000 */
[----:B------:R-:W-:Y:S06]  /*0c40*/  BAR.SYNC.DEFER_BLOCKING 0x0 ;  /* 0x0000000000007b1d */ /* 0x000fec0000010000 */
[----:B------:R1:W-:Y:S04]  /*0c50*/  LDSM.16.M88.4 R12, [R34] ;  /* 0x00000000220c783b */ /* 0x0003e80000000200 */
[----:B------:R-:W3:Y:S01]  /*0c60*/  LDSM.16.M88.4 R16, [R35] ;  /* 0x000000002310783b */ /* 0x000ee20000000200 */
[----:B-1----:R-:W-:Y:S01]  /*0c70*/  IMAD.U32 R34, RZ, RZ, UR12 ;  /* 0x0000000cff227e24 */ /* 0x002fe2000f8e00ff */
[----:B---3--:R-:W-:Y:S06]  /*0c80*/  HMMA.16816.F32.BF16 R4, R12, R16, R4 ;  /* 0x000000100c04723c */ /* 0x008fec0000041804 */
[----:B------:R-:W-:Y:S01]  /*0c90*/  HMMA.16816.F32.BF16 R8, R12, R18, R8 ;  /* 0x000000120c08723c */ /* 0x000fe20000041808 */
[----:B------:R-:W-:-:S06]  /*0ca0*/  LEA R16, R2, UR15, 0x1 ;  /* 0x0000000f02107c11 */ /* 0x000fcc000f8e08ff */
[----:B------:R-:W-:Y:S01]  /*0cb0*/  LEA R12, R3, UR14, 0x1 ;  /* 0x0000000e030c7c11 */ /* 0x000fe2000f8e08ff */
[----:B------:R-:W-:Y:S01]  /*0cc0*/  LDSM.16.M88.4 R16, [R16] ;  /* 0x000000001010783b */ /* 0x000fe20000000200 */
[----:B------:R-:W-:-:S04]  /*0cd0*/  UIADD3 UR14, UR13, 0x40, URZ ;  /* 0x000000400d0e7890 */ /* 0x000fc8000fffe03f */
        /* <DEDUP_REMOVED lines=9> */
[----:B--2---:R-:W-:Y:S01]  /*0d70*/  LEA R37, R25, UR14, 0x1 ;  /* 0x0000000e19257c11 */ /* 0x004fe2000f8e08ff */
[----:B------:R-:W-:-:S02]  /*0d80*/  USEL UR4, UR4, URZ, !UP1 ;  /* 0x0000003f04047287 */ /* 0x000fc4000c800000 */
[----:B------:R-:W-:Y:S02]  /*0d90*/  USEL UR12, UR12, URZ, !UP2 ;  /* 0x0000003f0c0c7287 */ /* 0x000fe4000d000000 */
[----:B------:R-:W-:Y:S02]  /*0da0*/  ULEA UR14, UR4, UR10, 0xa ;  /* 0x0000000a040e7291 */ /* 0x000fe4000f8e503f */
[----:B------:R-:W-:Y:S02]  /*0db0*/  ULEA UR15, UR4, UR11, 0xc ;  /* 0x0000000b040f7291 */ /* 0x000fe4000f8e603f */
[----:B------:R-:W-:-:S04]  /*0dc0*/  UIADD3 UR4, UR4, 0x1, URZ ;  /* 0x0000000104047890 */ /* 0x000fc8000fffe03f */
[----:B------:R-:W-:Y:S01]  /*0dd0*/  LEA R36, R20, UR15, 0x1 ;  /* 0x0000000f14247c11 */ /* 0x000fe2000f8e08ff */
[----:B-1----:R-:W-:Y:S06]  /*0de0*/  HMMA.16816.F32.BF16 R4, R12, R16, R4 ;  /* 0x000000100c04723c */ /* 0x002fec0000041804 */
[----:B------:R-:W-:Y:S01]  /*0df0*/  HMMA.16816.F32.BF16 R8, R12, R18, R8 ;  /* 0x000000120c08723c */ /* 0x000fe20000041808 */
[----:B------:R-:W-:Y:S01]  /*0e00*/  IMAD R17, R34, 0x400, R27 ;  /* 0x0000040022117824 */ /* 0x000fe200078e021b */
[----:B------:R-:W-:-:S04]  /*0e10*/  LEA R34, R22, UR14, 0x1 ;  /* 0x0000000e16227c11 */ /* 0x000fc8000f8e08ff */
[----:B------:R-:W-:Y:S01]  /*0e20*/  @!PT LDS RZ, [RZ] ;  /* 0x00000000fffff984 */ /* 0x000fe20000000800 */
[----:B------:R-:W-:Y:S01]  /*0e30*/  @!PT LDS RZ, [RZ] ;  /* 0x00000000fffff984 */ /* 0x000fe20000000800 */
[----:B------:R-:W-:Y:S01]  /*0e40*/  @!PT LDS RZ, [RZ] ;  /* 0x00000000fffff984 */ /* 0x000fe20000000800 */
[----:B------:R1:W-:Y:S04]  /*0e50*/  LDGSTS.E.64 [R17], desc[UR16][R28.64+0x40], !P0 ;  /* 0x000000401c117fae */ /* 0x0003e8000c121a50 */
[----:B------:R-:W0:Y:S04]  /*0e60*/  LDGDEPBAR ;  /* 0x00000000000079af */ /* 0x000e280000000000 */
[----:B------:R2:W-:Y:S04]  /*0e70*/  LDGSTS.E.BYPASS.128 [R35], desc[UR16][R30.64+0x40], !P0 ;  /* 0x000000401e237fae */ /* 0x0005e8000c101c50 */
[----:B------:R3:W-:Y:S04]  /*0e80*/  LDGSTS.E.BYPASS.128 [R37], desc[UR16][R32.64+0x40], !P0 ;  /* 0x0000004020257fae */ /* 0x0007e8000c101c50 */
[----:B------:R-:W0:Y:S01]  /*0e90*/  LDGDEPBAR ;  /* 0x00000000000079af */ /* 0x000e220000000000 */
[----:B------:R-:W-:-:S04]  /*0ea0*/  DEPBAR.LE SB0, 0x2 ;  /* 0x000080800000791a */ /* 0x000fc80000000000 */
[----:B------:R-:W-:Y:S06]  /*0eb0*/  BAR.SYNC.DEFER_BLOCKING 0x0 ;  /* 0x0000000000007b1d */ /* 0x000fec0000010000 */
[----:B------:R4:W-:Y:S04]  /*0ec0*/  LDSM.16.M88.4 R12, [R34] ;  /* 0x00000000220c783b */ /* 0x0009e80000000200 */
[----:B-1----:R-:W1:Y:S01]  /*0ed0*/  LDSM.16.M88.4 R16, [R36] ;  /* 0x000000002410783b */ /* 0x002e620000000200 */
[----:B----4-:R-:W-:Y:S01]  /*0ee0*/  IMAD.U32 R34, RZ, RZ, UR12 ;  /* 0x0000000cff227e24 */ /* 0x010fe2000f8e00ff */
[----:B-1----:R-:W-:Y:S06]  /*0ef0*/  HMMA.16816.F32.BF16 R4, R12, R16, R4 ;  /* 0x000000100c04723c */ /* 0x002fec0000041804 */
        /* <DEDUP_REMOVED lines=12> */
[----:B--2---:R-:W-:Y:S01]  /*0fc0*/  LEA R35, R26, UR14, 0x1 ;  /* 0x0000000e1a237c11 */ /* 0x004fe2000f8e08ff */
[----:B------:R-:W-:Y:S01]  /*0fd0*/  UISETP.GE.AND UP2, UPT, UR12, 0x2, UPT ;  /* 0x000000020c00788c */ /* 0x000fe2000bf46270 */
[----:B---3--:R-:W-:Y:S01]  /*0fe0*/  LEA R37, R25, UR14, 0x1 ;  /* 0x0000000e19257c11 */ /* 0x008fe2000f8e08ff */
        /* <DEDUP_REMOVED lines=67> */
[----:B------:R-:W-:Y:S02]  /*1420*/  UIADD3 UR14, UR13, 0xa0, URZ ;  /* 0x000000a00d0e7890 */ /* 0x000fe4000fffe03f */
[----:B------:R-:W-:Y:S02]  /*1430*/  UIADD3 UR13, UR13, 0xc0, URZ ;  /* 0x000000c00d0d7890 */ /* 0x000fe4000fffe03f */
        /* <DEDUP_REMOVED lines=11> */
[----:B------:R-:W-:Y:S02]  /*14f0*/  UISETP.GE.U32.AND UP1, UPT, UR13, 0xbc0, UPT ;  /* 0x00000bc00d00788c */ /* 0x000fe4000bf26070 */
[----:B------:R-:W-:Y:S02]  /*1500*/  ULEA UR14, UR4, UR10, 0xa ;  /* 0x0000000a040e7291 */ /* 0x000fe4000f8e503f */
[----:B------:R-:W-:Y:S02]  /*1510*/  ULEA UR15, UR4, UR11, 0xc ;  /* 0x0000000b040f7291 */ /* 0x000fe4000f8e603f */
[----:B------:R-:W-:Y:S02]  /*1520*/  USEL UR12, UR12, URZ, !UP2 ;  /* 0x0000003f0c0c7287 */ /* 0x000fe4000d000000 */
[----:B------:R-:W-:Y:S02]  /*1530*/  UIADD3 UR4, UR4, 0x1, URZ ;  /* 0x0000000104047890 */ /* 0x000fe4000fffe03f */
        /* <DEDUP_REMOVED lines=11> */
[----:B------:R3:W-:Y:S01]  /*15f0*/  LDGSTS.E.BYPASS.128 [R37], desc[UR16][R32.64+0x100], !P0 ;  /* 0x0000010020257fae */ /* 0x0007e2000c101c50 */
[----:B------:R-:W-:Y:S01]  /*1600*/  PLOP3.LUT P0, PT, PT, PT, UP1, 0x80, 0x0 ;  /* 0x000000000000781c */ /* 0x000fe20003f0f018 */
[----:B------:R-:W-:-:S02]  /*1610*/  UISETP.GE.AND UP1, UPT, UR4, 0x2, UPT ;  /* 0x000000020400788c */ /* 0x000fc4000bf26270 */
[----:B------:R-:W0:Y:S02]  /*1620*/  LDGDEPBAR ;  /* 0x00000000000079af */ /* 0x000e240000000000 */
[----:B------:R-:W-:Y:S02]  /*1630*/  USEL UR4, UR4, URZ, !UP1 ;  /* 0x0000003f04047287 */ /* 0x000fe4000c800000 */
[----:B------:R-:W-:-:S06]  /*1640*/  UISETP.GE.U32.AND UP1, UPT, UR13, 0xbe0, UPT ;  /* 0x00000be00d00788c */ /* 0x000fcc000bf26070 */
[----:B------:R-:W-:Y:S01]  /*1650*/  PLOP3.LUT P1, PT, PT, PT, UP1, 0x80, 0x0 ;  /* 0x000000000000781c */ /* 0x000fe20003f2f018 */
[----:B------:R-:W-:-:S04]  /*1660*/  DEPBAR.LE SB0, 0x2 ;  /* 0x000080800000791a */ /* 0x000fc80000000000 */
[----:B------:R-:W-:Y:S06]  /*1670*/  BAR.SYNC.DEFER_BLOCKING 0x0 ;  /* 0x0000000000007b1d */ /* 0x000fec0000010000 */
[----:B------:R4:W-:Y:S04]  /*1680*/  LDSM.16.M88.4 R12, [R34] ;  /* 0x00000000220c783b */ /* 0x0009e80000000200 */
[----:B-1----:R-:W1:Y:S01]  /*1690*/  LDSM.16.M88.4 R16, [R36] ;  /* 0x000000002410783b */ /* 0x002e620000000200 */
[----:B----4-:R-:W-:Y:S01]  /*16a0*/  IMAD.U32 R34, RZ, RZ, UR12 ;  /* 0x0000000cff227e24 */ /* 0x010fe2000f8e00ff */
[----:B-1----:R-:W-:Y:S06]  /*16b0*/  HMMA.16816.F32.BF16 R4, R12, R16, R4 ;  /* 0x000000100c04723c */ /* 0x002fec0000041804 */
[----:B------:R-:W-:Y:S01]  /*16c0*/  HMMA.16816.F32.BF16 R8, R12, R18, R8 ;  /* 0x000000120c08723c */ /* 0x000fe20000041808 */
[----:B------:R-:W-:Y:S01]  /*16d0*/  LEA R16, R3, UR14, 0x1 ;  /* 0x0000000e03107c11 */ /* 0x000fe2000f8e08ff */
[----:B------:R-:W-:-:S05]  /*16e0*/  ULEA UR14, UR12, UR11, 0xc ;  /* 0x0000000b0c0e7291 */ /* 0x000fca000f8e603f */
[----:B------:R-:W-:Y:S01]  /*16f0*/  LEA R12, R2, UR15, 0x1 ;  /* 0x0000000f020c7c11 */ /* 0x000fe2000f8e08ff */
[----:B------:R-:W-:Y:S01]  /*1700*/  LDSM.16.M88.4 R16, [R16] ;  /* 0x000000001010783b */ /* 0x000fe20000000200 */
[----:B--2---:R-:W-:Y:S01]  /*1710*/  LEA R35, R26, UR14, 0x1 ;  /* 0x0000000e1a237c11 */ /* 0x004fe2000f8e08ff */
[----:B------:R-:W-:Y:S01]  /*1720*/  ULEA UR15, UR4, UR10, 0xa ;  /* 0x0000000a040f7291 */ /* 0x000fe2000f8e503f */
[----:B---3--:R-:W-:Y:S01]  /*1730*/  LEA R37, R25, UR14, 0x1 ;  /* 0x0000000e19257c11 */ /* 0x008fe2000f8e08ff */
[----:B------:R-:W-:Y:S01]  /*1740*/  ULEA UR14, UR4, UR11, 0xc ;  /* 0x0000000b040e7291 */ /* 0x000fe2000f8e603f */
[----:B------:R-:W1:Y:S05]  /*1750*/  LDSM.16.M88.4 R12, [R12] ;  /* 0x000000000c0c783b */ /* 0x000e6a0000000200 */
[----:B-1----:R-:W-:Y:S06]  /*1760*/  HMMA.16816.F32.BF16 R4, R16, R12, R4 ;  /* 0x0000000c1004723c */ /* 0x002fec0000041804 */
[----:B------:R-:W-:Y:S01]  /*1770*/  HMMA.16816.F32.BF16 R16, R16, R14, R8 ;  /* 0x0000000e1010723c */ /* 0x000fe20000041808 */
[----:B------:R-:W-:Y:S01]  /*1780*/  IMAD R13, R34, 0x400, R27 ;  /* 0x00000400220d7824 */ /* 0x000fe200078e021b */
[----:B------:R-:W-:Y:S01]  /*1790*/  BAR.SYNC.DEFER_BLOCKING 0x0 ;  /* 0x0000000000007b1d */ /* 0x000fe20000010000 */
[----:B------:R-:W-:-:S04]  /*17a0*/  LEA R12, R20, UR14, 0x1 ;  /* 0x0000000e140c7c11 */ /* 0x000fc8000f8e08ff */
[----:B------:R-:W-:Y:S01]  /*17b0*/  LEA R8, R22, UR15, 0x1 ;  /* 0x0000000f16087c11 */ /* 0x000fe2000f8e08ff */
[----:B------:R-:W-:Y:S01]  /*17c0*/  @!PT LDS RZ, [RZ] ;  /* 0x00000000fffff984 */ /* 0x000fe20000000800 */
[----:B------:R-:W-:Y:S01]  /*17d0*/  @!PT LDS RZ, [RZ] ;  /* 0x00000000fffff984 */ /* 0x000fe20000000800 */
[----:B------:R-:W-:Y:S01]  /*17e0*/  @!PT LDS RZ, [RZ] ;  /* 0x00000000fffff984 */ /* 0x000fe20000000800 */
[----:B------:R-:W-:Y:S04]  /*17f0*/  LDGSTS.E.64 [R13], desc[UR16][R28.64+0x140], !P0 ;  /* 0x000001401c0d7fae */ /* 0x000fe8000c121a50 */
[----:B------:R-:W0:Y:S04]  /*1800*/  LDGDEPBAR ;  /* 0x00000000000079af */ /* 0x000e280000000000 */
[----:B------:R-:W-:Y:S04]  /*1810*/  LDGSTS.E.BYPASS.128 [R35], desc[UR16][R30.64+0x140], !P0 ;  /* 0x000001401e237fae */ /* 0x000fe8000c101c50 */
[----:B------:R1:W-:Y:S04]  /*1820*/  LDGSTS.E.BYPASS.128 [R37], desc[UR16][R32.64+0x140], !P0 ;  /* 0x0000014020257fae */ /* 0x0003e8000c101c50 */
[----:B------:R-:W0:Y:S01]  /*1830*/  LDGDEPBAR ;  /* 0x00000000000079af */ /* 0x000e220000000000 */
[----:B-1----:R-:W-:-:S05]  /*1840*/  IADD3 R32, P0, R32, 0x180, RZ ;  /* 0x0000018020207810 */ /* 0x002fca0007f1e0ff */
[----:B------:R-:W-:Y:S01]  /*1850*/  IMAD.X R33, RZ, RZ, R33, P0 ;  /* 0x000000ffff217224 */ /* 0x000fe200000e0621 */
[----:B------:R-:W-:-:S05]  /*1860*/  IADD3 R30, P0, R30, 0x180, RZ ;  /* 0x000001801e1e7810 */ /* 0x000fca0007f1e0ff */
[----:B------:R-:W-:Y:S01]  /*1870*/  IMAD.X R31, RZ, RZ, R31, P0 ;  /* 0x000000ffff1f7224 */ /* 0x000fe200000e061f */
[----:B------:R-:W-:Y:S01]  /*1880*/  IADD3 R28, P0, R28, 0x180, RZ ;  /* 0x000001801c1c7810 */ /* 0x000fe20007f1e0ff */
[----:B------:R-:W-:-:S04]  /*1890*/  DEPBAR.LE SB0, 0x2 ;  /* 0x000080800000791a */ /* 0x000fc80000000000 */
[----:B------:R-:W-:Y:S01]  /*18a0*/  BAR.SYNC.DEFER_BLOCKING 0x0 ;  /* 0x0000000000007b1d */ /* 0x000fe20000010000 */
[----:B------:R-:W-:-:S05]  /*18b0*/  IMAD.X R29, RZ, RZ, R29, P0 ;  /* 0x000000ffff1d7224 */ /* 0x000fca00000e061d */
[----:B------:R-:W1:Y:S04]  /*18c0*/  LDSM.16.M88.4 R8, [R8] ;  /* 0x000000000808783b */ /* 0x000e680000000200 */
[----:B------:R-:W2:Y:S01]  /*18d0*/  LDSM.16.M88.4 R12, [R12] ;  /* 0x000000000c0c783b */ /* 0x000ea20000000200 */
[----:B------:R-:W-:Y:S05]  /*18e0*/  @!P1 BRA `(.L_x_0) ;  /* 0xfffffff000349947 */ /* 0x000fea000383ffff */
[----:B------:R-:W-:Y:S01]  /*18f0*/  IABS R2, UR18 ;  /* 0x0000001200027c13 */ /* 0x000fe20008000000 */
[----:B------:R-:W-:Y:S01]  /*1900*/  UISETP.GE.AND UP2, UPT, UR18, URZ, UPT ;  /* 0x0000003f1200728c */ /* 0x000fe2000bf46270 */
[----:B------:R-:W-:Y:S01]  /*1910*/  IMAD.SHL.U32 R3, R21, 0x8, RZ ;  /* 0x0000000815037824 */ /* 0x000fe200078e00ff */
[----:B------:R-:W-:-:S04]  /*1920*/  DEPBAR.LE SB0, 0x0 ;  /* 0x000080000000791a */ /* 0x000fc80000000000 */
[----:B------:R-:W-:Y:S01]  /*1930*/  R2UR UR4, R2 ;  /* 0x00000000020472ca */ /* 0x000fe200000e0000 */
[C---:B------:R-:W-:Y:S01]  /*1940*/  IMAD.SHL.U32 R2, R0.reuse, 0x2, RZ ;  /* 0x0000000200027824 */ /* 0x040fe200078e00ff */
[----:B------:R-:W-:Y:S01]  /*1950*/  F2FP.BF16.F32.PACK_AB R5, R5, R4 ;  /* 0x000000040505723e */ /* 0x000fe200000010ff */
[----:B------:R-:W-:Y:S01]  /*1960*/  IMAD.SHL.U32 R4, R21, 0x4, RZ ;  /* 0x0000000415047824 */ /* 0x000fe200078e00ff */
[----:B------:R-:W-:Y:S01]  /*1970*/  F2FP.BF16.F32.PACK_AB R7, R7, R6 ;  /* 0x000000060707723e */ /* 0x000fe200000010ff */
[C---:B-1----:R-:W-:Y:S01]  /*1980*/  IMAD.SHL.U32 R9, R0.reuse, 0x8, RZ ;  /* 0x0000000800097824 */ /* 0x042fe200078e00ff */
[----:B------:R-:W-:Y:S02]  /*1990*/  LOP3.LUT R3, R3, 0x6, R2, 0xf8, !PT ;  /* 0x0000000603037812 */ /* 0x000fe400078ef802 */
[----:B------:R-:W-:Y:S02]  /*19a0*/  LOP3.LUT R2, R0, 0x1f, RZ, 0xc0, !PT ;  /* 0x0000001f00027812 */ /* 0x000fe400078ec0ff */
[----:B------:R-:W-:-:S02]  /*19b0*/  F2FP.BF16.F32.PACK_AB R17, R17, R16 ;  /* 0x000000101111723e */ /* 0x000fc400000010ff */
[----:B------:R-:W-:Y:S01]  /*19c0*/  SHF.R.U32.HI R2, RZ, 0x2, R2 ;  /* 0x00000002ff027819 */ /* 0x000fe20000011602 */
[----:B------:R-:W-:Y:S01]  /*19d0*/  UIMAD.WIDE.U32 UR12, UR7, UR4, URZ ;  /* 0x00000004070c72a5 */ /* 0x000fe2000f8e003f */
[----:B------:R-:W-:Y:S02]  /*19e0*/  F2FP.BF16.F32.PACK_AB R19, R19, R18 ;  /* 0x000000121313723e */ /* 0x000fe400000010ff */
[----:B------:R-:W-:Y:S01]  /*19f0*/  SHF.R.U32.HI R6, RZ, 0x3, R0 ;  /* 0x00000003ff067819 */ /* 0x000fe20000011600 */
[----:B------:R-:W-:Y:S01]  /*1a00*/  UIMAD UR5, UR13, UR5, UR4 ;  /* 0x000000050d0572a4 */ /* 0x000fe2000f8e0204 */
[----:B------:R-:W-:Y:S01]  /*1a10*/  IMAD R2, R2, 0x48, R3 ;  /* 0x0000004802027824 */ /* 0x000fe200078e0203 */
[----:B------:R-:W-:Y:S02]  /*1a20*/  LOP3.LUT R23, R4, R23, RZ, 0xfc, !PT ;  /* 0x0000001704177212 */ /* 0x000fe400078efcff */
[----:B------:R-:W-:Y:S01]  /*1a30*/  UISETP.GT.U32.AND UP1, UPT, UR19, UR5, UPT ;  /* 0x000000051300728c */ /* 0x000fe2000bf24070 */
[----:B------:R-:W-:Y:S01]  /*1a40*/  SGXT.U32 R4, R6, 0x4 ;  /* 0x000000040604781a */ /* 0x000fe20000000000 */
[----:B------:R-:W-:Y:S01]  /*1a50*/  IMAD.U32 R6, RZ, RZ, UR9 ;  /* 0x00000009ff067e24 */ /* 0x000fe2000f8e00ff */
[----:B------:R-:W-:Y:S01]  /*1a60*/  LEA R2, R2, UR10, 0x1 ;  /* 0x0000000a02027c11 */ /* 0x000fe2000f8e08ff */
[----:B------:R-:W-:Y:S01]  /*1a70*/  BAR.SYNC.DEFER_BLOCKING 0x0 ;  /* 0x0000000000007b1d */ /* 0x000fe20000010000 */
[----:B------:R-:W-:-:S02]  /*1a80*/  IMAD R23, R23, 0x9, R24 ;  /* 0x0000000917177824 */ /* 0x000fc400078e0218 */
[----:B------:R-:W-:-:S04]  /*1a90*/  LOP3.LUT R9, R6, 0x38, R9, 0xf8, !PT ;  /* 0x0000003806097812 */ /* 0x000fc800078ef809 */
[----:B------:R-:W-:-:S04]  /*1aa0*/  @!UP1 UIADD3 UR5, UR5, -UR19, URZ ;  /* 0x8000001305059290 */ /* 0x000fc8000fffe03f */
[----:B------:R-:W-:-:S11]  /*1ab0*/  UISETP.GT.U32.AND UP1, UPT, UR19, UR5, UPT ;  /* 0x000000051300728c */ /* 0x000fd6000bf24070 */
[----:B------:R-:W-:Y:S01]  /*1ac0*/  @!UP1 UIADD3 UR5, UR5, -UR19, URZ ;  /* 0x8000001305059290 */ /* 0x000fe2000fffe03f */
[----:B------:R1:W-:Y:S03]  /*1ad0*/  STS [R2], R5 ;  /* 0x0000000502007388 */ /* 0x0003e60000000800 */
[----:B------:R-:W-:Y:S01]  /*1ae0*/  @!UP2 UIADD3 UR5, -UR5, URZ, URZ ;  /* 0x0000003f0505a290 */ /* 0x000fe2000fffe13f */
[----:B------:R1:W-:Y:S03]  /*1af0*/  STS [R2+0x480], R7 ;  /* 0x0004800702007388 */ /* 0x0003e60000000800 */
[----:B------:R-:W-:Y:S01]  /*1b00*/  USEL UR5, UR8, UR5, !UP0 ;  /* 0x0000000508057287 */ /* 0x000fe2000c000000 */
[----:B------:R1:W-:Y:S03]  /*1b10*/  STS [R2+0x40], R17 ;  /* 0x0000401102007388 */ /* 0x0003e60000000800 */
[----:B------:R-:W-:Y:S01]  /*1b20*/  ULEA UR5, UR6, UR5, 0x3 ;  /* 0x0000000506057291 */ /* 0x000fe2000f8e183f */
[----:B------:R1:W-:Y:S03]  /*1b30*/  STS [R2+0x4c0], R19 ;  /* 0x0004c01302007388 */ /* 0x0003e60000000800 */
[----:B------:R-:W-:-:S06]  /*1b40*/  USHF.L.U32 UR5, UR5, 0x4, URZ ;  /* 0x0000000405057899 */ /* 0x000fcc000800063f */
[----:B------:R-:W-:Y:S01]  /*1b50*/  LOP3.LUT R0, R4, UR5, RZ, 0xfc, !PT ;  /* 0x0000000504007c12 */ /* 0x000fe2000f8efcff */
[----:B------:R-:W-:Y:S03]  /*1b60*/  BAR.SYNC.DEFER_BLOCKING 0x0 ;  /* 0x0000000000007b1d */ /* 0x000fe60000010000 */
[----:B------:R-:W-:Y:S01]  /*1b70*/  ISETP.GE.AND P0, PT, R0, 0x1, PT ;  /* 0x000000010000780c */ /* 0x000fe20003f06270 */
[----:B------:R-:W-:-:S03]  /*1b80*/  IMAD.SHL.U32 R0, R23, 0x8, RZ ;  /* 0x0000000817007824 */ /* 0x000fc600078e00ff */
[----:B------:R-:W-:Y:S02]  /*1b90*/  ISETP.LT.AND P0, PT, R9, 0x4800, !P0 ;  /* 0x000048000900780c */ /* 0x000fe40004701270 */
[----:B------:R-:W-:-:S11]  /*1ba0*/  LEA R0, R0, UR10, 0x1 ;  /* 0x0000000a00007c11 */ /* 0x000fd6000f8e08ff */
[----:B-1----:R-:W-:Y:S05]  /*1bb0*/  @!P0 EXIT ;  /* 0x000000000000894d */ /* 0x002fea0003800000 */
[----:B------:R-:W1:Y:S01]  /*1bc0*/  LDS.128 R4, [R0] ;  /* 0x0000000000047984 */ /* 0x000e620000000c00 */
[----:B------:R-:W2:Y:S02]  /*1bd0*/  LDC.64 R2, c[0x0][0x220] ;  /* 0x00008800ff027b82 */ /* 0x000ea40000000a00 */
[----:B--2---:R-:W-:-:S05]  /*1be0*/  IMAD.WIDE R2, R9, 0x2, R2 ;  /* 0x0000000209027825 */ /* 0x004fca00078e0202 */
[----:B-1----:R-:W-:Y:S01]  /*1bf0*/  STG.E.128 desc[UR16][R2.64], R4 ;  /* 0x0000000402007986 */ /* 0x002fe2000c101d10 */
[----:B------:R-:W-:Y:S05]  /*1c00*/  EXIT ;  /* 0x000000000000794d */ /* 0x000fea0003800000 */
.L_x_1:
[----:B------:R-:W-:-:S00]  /*1c10*/  BRA `(.L_x_1) ;  /* 0xfffffffc00fc7947 */ /* 0x000fc0000383ffff */
[----:B------:R-:W-:-:S00]  /*1c20*/  NOP ;  /* 0x0000000000007918 */ /* 0x000fc00000000000 */
        /* <DEDUP_REMOVED lines=13> */
.L_x_2:


//--------------------- .nv.shared.triton_mm      --------------------------
	.section	.nv.shared.triton_mm,"aw",@nobits
	.sectionflags	@""
	.align	16
	.zero		1024


//--------------------- .nv.constant0.triton_mm   --------------------------
	.section	.nv.constant0.triton_mm,"a",@progbits
	.sectionflags	@""
	.align	4
.nv.constant0.triton_mm:
	.zero		552
